	.headerflags	@"EF_CUDA_TEXMODE_UNIFIED EF_CUDA_64BIT_ADDRESS EF_CUDA_ACCELERATORS EF_CUDA_SM90 EF_CUDA_VIRTUAL_SM(EF_CUDA_SM90)"
	.elftype	@"ET_EXEC"


//--------------------- .nv.info                  --------------------------
	.section	.nv.info,"",@"SHT_CUDA_INFO"
	.align	4


	//----- nvinfo : EIATTR_REGCOUNT
	.align		4
        /*0000*/ 	.byte	0x04, 0x2f
        /*0002*/ 	.short	(.L_3 - .L_2)
	.align		4
.L_2:
        /*0004*/ 	.word	index@(triton_poi_fused__native_batch_norm_legit_no_training_34)
        /*0008*/ 	.word	0x00000012


	//----- nvinfo : EIATTR_MIN_STACK_SIZE
	.align		4
.L_3:
        /*000c*/ 	.byte	0x04, 0x12
        /*000e*/ 	.short	(.L_5 - .L_4)
	.align		4
.L_4:
        /*0010*/ 	.word	index@(triton_poi_fused__native_batch_norm_legit_no_training_34)
        /*0014*/ 	.word	0x00000000


	//----- nvinfo : EIATTR_FRAME_SIZE
	.align		4
.L_5:
        /*0018*/ 	.byte	0x04, 0x11
        /*001a*/ 	.short	(.L_7 - .L_6)
	.align		4
.L_6:
        /*001c*/ 	.word	index@(triton_poi_fused__native_batch_norm_legit_no_training_34)
        /*0020*/ 	.word	0x00000000


	//----- nvinfo : EIATTR_MIN_STACK_SIZE
	.align		4
.L_7:
        /*0024*/ 	.byte	0x04, 0x12
        /*0026*/ 	.short	(.L_9 - .L_8)
	.align		4
.L_8:
        /*0028*/ 	.word	index@(triton_poi_fused__native_batch_norm_legit_no_training_34)
        /*002c*/ 	.word	0x00000000
.L_9:


//--------------------- .nv.info.triton_poi_fused__native_batch_norm_legit_no_training_34 --------------------------
	.section	.nv.info.triton_poi_fused__native_batch_norm_legit_no_training_34,"",@"SHT_CUDA_INFO"
	.sectionflags	@""
	.align	4


	//----- nvinfo : EIATTR_CUDA_API_VERSION
	.align		4
        /*0000*/ 	.byte	0x04, 0x37
        /*0002*/ 	.short	(.L_11 - .L_10)
.L_10:
        /*0004*/ 	.word	0x0000007c


	//----- nvinfo : EIATTR_KPARAM_INFO
	.align		4
.L_11:
        /*0008*/ 	.byte	0x04, 0x17
        /*000a*/ 	.short	(.L_13 - .L_12)
.L_12:
        /*000c*/ 	.word	0x00000000
        /*0010*/ 	.short	0x0006
        /*0012*/ 	.short	0x0030
        /*0014*/ 	.byte	0x00, 0xf0, 0x11, 0x00


	//----- nvinfo : EIATTR_KPARAM_INFO
	.align		4
.L_13:
        /*0018*/ 	.byte	0x04, 0x17
        /*001a*/ 	.short	(.L_15 - .L_14)
.L_14:
        /*001c*/ 	.word	0x00000000
        /*0020*/ 	.short	0x0005
        /*0022*/ 	.short	0x0028
        /*0024*/ 	.byte	0x00, 0xf4, 0x21, 0x00


	//----- nvinfo : EIATTR_KPARAM_INFO
	.align		4
.L_15:
        /*0028*/ 	.byte	0x04, 0x17
        /*002a*/ 	.short	(.L_17 - .L_16)
.L_16:
        /*002c*/ 	.word	0x00000000
        /*0030*/ 	.short	0x0004
        /*0032*/ 	.short	0x0020
        /*0034*/ 	.byte	0x00, 0xf4, 0x21, 0x00


	//----- nvinfo : EIATTR_KPARAM_INFO
	.align		4
.L_17:
        /*0038*/ 	.byte	0x04, 0x17
        /*003a*/ 	.short	(.L_19 - .L_18)
.L_18:
        /*003c*/ 	.word	0x00000000
        /*0040*/ 	.short	0x0003
        /*0042*/ 	.short	0x0018
        /*0044*/ 	.byte	0x00, 0xf4, 0x21, 0x00


	//----- nvinfo : EIATTR_KPARAM_INFO
	.align		4
.L_19:
        /*0048*/ 	.byte	0x04, 0x17
        /*004a*/ 	.short	(.L_21 - .L_20)
.L_20:
        /*004c*/ 	.word	0x00000000
        /*0050*/ 	.short	0x0002
        /*0052*/ 	.short	0x0010
        /*0054*/ 	.byte	0x00, 0xf4, 0x21, 0x00


	//----- nvinfo : EIATTR_KPARAM_INFO
	.align		4
.L_21:
        /*0058*/ 	.byte	0x04, 0x17
        /*005a*/ 	.short	(.L_23 - .L_22)
.L_22:
        /*005c*/ 	.word	0x00000000
        /*0060*/ 	.short	0x0001
        /*0062*/ 	.short	0x0008
        /*0064*/ 	.byte	0x00, 0xf4, 0x21, 0x00


	//----- nvinfo : EIATTR_KPARAM_INFO
	.align		4
.L_23:
        /*0068*/ 	.byte	0x04, 0x17
        /*006a*/ 	.short	(.L_25 - .L_24)
.L_24:
        /*006c*/ 	.word	0x00000000
        /*0070*/ 	.short	0x0000
        /*0072*/ 	.short	0x0000
        /*0074*/ 	.byte	0x00, 0xf4, 0x21, 0x00


	//----- nvinfo : EIATTR_SPARSE_MMA_MASK
	.align		4
.L_25:
        /*0078*/ 	.byte	0x03, 0x50
        /*007a*/ 	.short	0x0000


	//----- nvinfo : EIATTR_MAXREG_COUNT
	.align		4
        /*007c*/ 	.byte	0x03, 0x1b
        /*007e*/ 	.short	0x00ff


	//----- nvinfo : EIATTR_EXIT_INSTR_OFFSETS
	.align		4
        /*0080*/ 	.byte	0x04, 0x1c
        /*0082*/ 	.short	(.L_27 - .L_26)


	//   ....[0]....
.L_26:
        /*0084*/ 	.word	0x00000300


	//   ....[1]....
        /*0088*/ 	.word	0x00000320


	//----- nvinfo : EIATTR_REQNTID
	.align		4
.L_27:
        /*008c*/ 	.byte	0x04, 0x10
        /*008e*/ 	.short	(.L_29 - .L_28)
.L_28:
        /*0090*/ 	.word	0x00000080
        /*0094*/ 	.word	0x00000001
        /*0098*/ 	.word	0x00000001


	//----- nvinfo : EIATTR_CBANK_PARAM_SIZE
	.align		4
.L_29:
        /*009c*/ 	.byte	0x03, 0x19
        /*009e*/ 	.short	0x0034


	//----- nvinfo : EIATTR_PARAM_CBANK
	.align		4
        /*00a0*/ 	.byte	0x04, 0x0a
        /*00a2*/ 	.short	(.L_31 - .L_30)
	.align		4
.L_30:
        /*00a4*/ 	.word	index@(.nv.constant0.triton_poi_fused__native_batch_norm_legit_no_training_34)
        /*00a8*/ 	.short	0x0210
        /*00aa*/ 	.short	0x0034


	//----- nvinfo : EIATTR_SW_WAR
	.align		4
.L_31:
        /*00ac*/ 	.byte	0x04, 0x36
        /*00ae*/ 	.short	(.L_33 - .L_32)
.L_32:
        /*00b0*/ 	.word	0x00000008
.L_33:


//--------------------- .nv.callgraph             --------------------------
	.section	.nv.callgraph,"",@"SHT_CUDA_CALLGRAPH"
	.align	4
	.sectionentsize	8
	.align		4
        /*0000*/ 	.word	0x00000000
	.align		4
        /*0004*/ 	.word	0xffffffff
	.align		4
        /*0008*/ 	.word	0x00000000
	.align		4
        /*000c*/ 	.word	0xfffffffe
	.align		4
        /*0010*/ 	.word	0x00000000
	.align		4
        /*0014*/ 	.word	0xfffffffd
	.align		4
        /*0018*/ 	.word	0x00000000
	.align		4
        /*001c*/ 	.word	0xfffffffc


//--------------------- .nv.constant4             --------------------------
	.section	.nv.constant4,"a",@progbits
	.align	8
	.align		8
.nv.constant4:
        /*0000*/ 	.dword	_$_str
	.align		8
        /*0008*/ 	.dword	_$_str_$_2


//--------------------- .text.triton_poi_fused__native_batch_norm_legit_no_training_34 --------------------------
	.section	.text.triton_poi_fused__native_batch_norm_legit_no_training_34,"ax",@progbits
	.align	128
        .global         triton_poi_fused__native_batch_norm_legit_no_training_34
        .type           triton_poi_fused__native_batch_norm_legit_no_training_34,@function
        .size           triton_poi_fused__native_batch_norm_legit_no_training_34,(.L_x_1 - triton_poi_fused__native_batch_norm_legit_no_training_34)
        .other          triton_poi_fused__native_batch_norm_legit_no_training_34,@"STO_CUDA_ENTRY STV_DEFAULT"
triton_poi_fused__native_batch_norm_legit_no_training_34:
.text.triton_poi_fused__native_batch_norm_legit_no_training_34:
[----:B------:R-:W0:Y:S01]  /*0000*/  LDC R1, c[0x0][0x28] ;  /* 0x00000a00ff017b82 */ /* 0x000e220000000800 */
[----:B------:R-:W1:Y:S07]  /*0010*/  S2R R0, SR_TID.X ;  /* 0x0000000000007919 */ /* 0x000e6e0000002100 */
[----:B------:R-:W2:Y:S01]  /*0020*/  LDC.64 R8, c[0x0][0x220] ;  /* 0x00008800ff087b82 */ /* 0x000ea20000000a00 */
[----:B------:R-:W-:Y:S01]  /*0030*/  HFMA2.MMA R14, -RZ, RZ, 0, 0 ;  /* 0x00000000ff0e7435 */ /* 0x000fe200000001ff */
[----:B------:R-:W-:Y:S01]  /*0040*/  ULDC.64 UR4, c[0x0][0x208] ;  /* 0x0000820000047ab9 */ /* 0x000fe20000000a00 */
[----:B------:R-:W3:Y:S05]  /*0050*/  S2R R3, SR_CTAID.X ;  /* 0x0000000000037919 */ /* 0x000eea0000002500 */
[----:B------:R-:W4:Y:S08]  /*0060*/  LDC.64 R4, c[0x0][0x210] ;  /* 0x00008400ff047b82 */ /* 0x000f300000000a00 */
[----:B------:R-:W5:Y:S08]  /*0070*/  LDC.64 R6, c[0x0][0x218] ;  /* 0x00008600ff067b82 */ /* 0x000f700000000a00 */
[----:B------:R-:W5:Y:S01]  /*0080*/  LDC.64 R10, c[0x0][0x228] ;  /* 0x00008a00ff0a7b82 */ /* 0x000f620000000a00 */
[----:B-1----:R-:W-:-:S07]  /*0090*/  LOP3.LUT R0, R0, 0x7f, RZ, 0xc0, !PT ;  /* 0x0000007f00007812 */ /* 0x002fce00078ec0ff */
[----:B------:R-:W1:Y:S01]  /*00a0*/  LDC.64 R12, c[0x0][0x230] ;  /* 0x00008c00ff0c7b82 */ /* 0x000e620000000a00 */
[----:B---3--:R-:W-:Y:S02]  /*00b0*/  SHF.R.S32.HI R2, RZ, 0x18, R3 ;  /* 0x00000018ff027819 */ /* 0x008fe40000011403 */
[----:B------:R-:W-:Y:S02]  /*00c0*/  LEA R0, R3, R0, 0x7 ;  /* 0x0000000003007211 */ /* 0x000fe400078e38ff */
[----:B------:R-:W-:Y:S02]  /*00d0*/  SGXT R3, R2, 0x1 ;  /* 0x000000010203781a */ /* 0x000fe40000000200 */
[----:B------:R-:W-:Y:S02]  /*00e0*/  ISETP.GE.AND P2, PT, R0, 0x80, PT ;  /* 0x000000800000780c */ /* 0x000fe40003f46270 */
[----:B------:R-:W-:-:S04]  /*00f0*/  LEA.HI R3, R3, R0, RZ, 0x2 ;  /* 0x0000000003037211 */ /* 0x000fc800078f10ff */
[----:B------:R-:W-:-:S04]  /*0100*/  SHF.R.S32.HI R3, RZ, 0x2, R3 ;  /* 0x00000002ff037819 */ /* 0x000fc80000011403 */
[----:B------:R-:W-:-:S04]  /*0110*/  LEA.HI R2, R3, R3, RZ, 0x3 ;  /* 0x0000000303027211 */ /* 0x000fc800078f18ff */
[----:B------:R-:W-:-:S04]  /*0120*/  LOP3.LUT R2, R2, 0xfffffff8, RZ, 0xc0, !PT ;  /* 0xfffffff802027812 */ /* 0x000fc800078ec0ff */
[----:B------:R-:W-:-:S05]  /*0130*/  IADD3 R15, R3, -R2, RZ ;  /* 0x80000002030f7210 */ /* 0x000fca0007ffe0ff */
[----:B--2---:R-:W-:-:S05]  /*0140*/  IMAD.WIDE R8, R15, 0x4, R8 ;  /* 0x000000040f087825 */ /* 0x004fca00078e0208 */
[----:B------:R2:W3:Y:S01]  /*0150*/  @!P2 LDG.E.EL R14, desc[UR4][R8.64] ;  /* 0x00000004080ea981 */ /* 0x0004e2000c2e1900 */
[----:B------:R-:W-:Y:S01]  /*0160*/  CS2R R2, SRZ ;  /* 0x0000000000027805 */ /* 0x000fe2000001ff00 */
[----:B----4-:R-:W-:-:S04]  /*0170*/  IMAD.WIDE R4, R0, 0x4, R4 ;  /* 0x0000000400047825 */ /* 0x010fc800078e0204 */
[C---:B-----5:R-:W-:Y:S01]  /*0180*/  IMAD.WIDE R6, R15.reuse, 0x4, R6 ;  /* 0x000000040f067825 */ /* 0x060fe200078e0206 */
[----:B------:R4:W5:Y:S03]  /*0190*/  @!P2 LDG.E R2, desc[UR4][R4.64] ;  /* 0x000000040402a981 */ /* 0x000966000c1e1900 */
[C---:B0-2---:R-:W-:Y:S01]  /*01a0*/  IMAD.WIDE R8, R15.reuse, 0x4, R10 ;  /* 0x000000040f087825 */ /* 0x045fe200078e020a */
[----:B------:R0:W5:Y:S03]  /*01b0*/  @!P2 LDG.E.EL R3, desc[UR4][R6.64] ;  /* 0x000000040603a981 */ /* 0x000166000c2e1900 */
[----:B-1----:R-:W-:Y:S01]  /*01c0*/  IMAD.WIDE R10, R15, 0x4, R12 ;  /* 0x000000040f0a7825 */ /* 0x002fe200078e020c */
[----:B------:R-:W-:Y:S01]  /*01d0*/  CS2R R12, SRZ ;  /* 0x00000000000c7805 */ /* 0x000fe2000001ff00 */
[----:B----4-:R-:W1:Y:S05]  /*01e0*/  LDC.64 R4, c[0x0][0x238] ;  /* 0x00008e00ff047b82 */ /* 0x010e6a0000000a00 */
[----:B------:R-:W2:Y:S04]  /*01f0*/  @!P2 LDG.E.EL R12, desc[UR4][R8.64] ;  /* 0x00000004080ca981 */ /* 0x000ea8000c2e1900 */
[----:B------:R-:W2:Y:S01]  /*0200*/  @!P2 LDG.E.EL R13, desc[UR4][R10.64] ;  /* 0x000000040a0da981 */ /* 0x000ea2000c2e1900 */
[----:B0-----:R-:W-:Y:S01]  /*0210*/  MOV R6, 0x3e800000 ;  /* 0x3e80000000067802 */ /* 0x001fe20000000f00 */
[----:B---3--:R-:W-:-:S04]  /*0220*/  FADD R14, R14, 9.9999997473787516356e-06 ;  /* 0x3727c5ac0e0e7421 */ /* 0x008fc80000000000 */
[----:B------:R-:W0:Y:S01]  /*0230*/  MUFU.SQRT R15, R14 ;  /* 0x0000000e000f7308 */ /* 0x000e220000002000 */
[----:B-----5:R-:W-:Y:S01]  /*0240*/  FADD R2, -R3, R2 ;  /* 0x0000000203027221 */ /* 0x020fe20000000100 */
[C---:B0-----:R-:W-:Y:S02]  /*0250*/  FSETP.GT.AND P0, PT, R15.reuse, 8.50705917302346158658e+37, PT ;  /* 0x7e8000000f00780b */ /* 0x041fe40003f04000 */
[----:B------:R-:W-:Y:S02]  /*0260*/  FSETP.GEU.AND P1, PT, R15, 1.175494350822287508e-38, PT ;  /* 0x008000000f00780b */ /* 0x000fe40003f2e000 */
[----:B------:R-:W-:-:S09]  /*0270*/  FSEL R6, R6, 1, P0 ;  /* 0x3f80000006067808 */ /* 0x000fd20000000000 */
[----:B------:R-:W-:Y:S02]  /*0280*/  @P0 FMUL R15, R15, 0.25 ;  /* 0x3e8000000f0f0820 */ /* 0x000fe40000400000 */
[----:B------:R-:W-:Y:S02]  /*0290*/  @!P1 FMUL R6, R6, 16777216 ;  /* 0x4b80000006069820 */ /* 0x000fe40000400000 */
[----:B------:R-:W-:-:S06]  /*02a0*/  @!P1 FMUL R15, R15, 16777216 ;  /* 0x4b8000000f0f9820 */ /* 0x000fcc0000400000 */
[----:B------:R-:W0:Y:S02]  /*02b0*/  MUFU.RCP R15, R15 ;  /* 0x0000000f000f7308 */ /* 0x000e240000001000 */
[----:B0-----:R-:W-:-:S04]  /*02c0*/  FMUL R3, R15, R6 ;  /* 0x000000060f037220 */ /* 0x001fc80000400000 */
[----:B------:R-:W-:Y:S01]  /*02d0*/  FMUL R6, R2, R3 ;  /* 0x0000000302067220 */ /* 0x000fe20000400000 */
[----:B-1----:R-:W-:-:S04]  /*02e0*/  IMAD.WIDE R2, R0, 0x4, R4 ;  /* 0x0000000400027825 */ /* 0x002fc800078e0204 */
[----:B--2---:R-:W-:Y:S01]  /*02f0*/  FFMA R13, R6, R12, R13 ;  /* 0x0000000c060d7223 */ /* 0x004fe2000000000d */
[----:B------:R-:W-:Y:S06]  /*0300*/  @P2 EXIT ;  /* 0x000000000000294d */ /* 0x000fec0003800000 */
[----:B------:R-:W-:Y:S01]  /*0310*/  STG.E desc[UR4][R2.64], R13 ;  /* 0x0000000d02007986 */ /* 0x000fe2000c101904 */
[----:B------:R-:W-:Y:S05]  /*0320*/  EXIT ;  /* 0x000000000000794d */ /* 0x000fea0003800000 */
.L_x_0:
[----:B------:R-:W-:-:S00]  /*0330*/  BRA `(.L_x_0) ;  /* 0xfffffffc00fc7947 */ /* 0x000fc0000383ffff */
[----:B------:R-:W-:-:S00]  /*0340*/  NOP ;  /* 0x0000000000007918 */ /* 0x000fc00000000000 */
        /* <DEDUP_REMOVED lines=11> */
.L_x_1:


//--------------------- .nv.global.init           --------------------------
	.section	.nv.global.init,"aw",@progbits
.nv.global.init:
	.type		_$_str,@object
	.size		_$_str,(_$_str_$_2 - _$_str)
_$_str:
        /*0000*/ 	.byte	0x5f, 0x5f, 0x43, 0x55, 0x44, 0x41, 0x5f, 0x46, 0x54, 0x5a, 0x00
	.type		_$_str_$_2,@object
	.size		_$_str_$_2,(.L_1 - _$_str_$_2)
_$_str_$_2:
        /*000b*/ 	.byte	0x5f, 0x5f, 0x43, 0x55, 0x44, 0x41, 0x5f, 0x50, 0x52, 0x45, 0x43, 0x5f, 0x53, 0x51, 0x52, 0x54
        /*001b*/ 	.byte	0x00
.L_1:


//--------------------- .nv.constant0.triton_poi_fused__native_batch_norm_legit_no_training_34 --------------------------
	.section	.nv.constant0.triton_poi_fused__native_batch_norm_legit_no_training_34,"a",@progbits
	.sectionflags	@""
	.align	4
.nv.constant0.triton_poi_fused__native_batch_norm_legit_no_training_34:
	.zero		580
